//
// Generated by NVIDIA NVVM Compiler
//
// Compiler Build ID: CL-36424714
// Cuda compilation tools, release 13.0, V13.0.88
// Based on NVVM 20.0.0
//

.version 9.0
.target sm_100
.address_size 64

	// .globl	max_along_dim

.visible .entry max_along_dim(
	.param .u64 .ptr .align 1 max_along_dim_param_0,
	.param .u64 .ptr .align 1 max_along_dim_param_1,
	.param .u32 max_along_dim_param_2,
	.param .u32 max_along_dim_param_3,
	.param .u32 max_along_dim_param_4
)
{
	.reg .pred 	%p<40>;
	.reg .b32 	%r<49>;
	.reg .b32 	%f<83>;
	.reg .b64 	%rd<43>;

	ld.param.u64 	%rd3, [max_along_dim_param_0];
	ld.param.u64 	%rd2, [max_along_dim_param_1];
	ld.param.u32 	%r29, [max_along_dim_param_2];
	ld.param.u32 	%r27, [max_along_dim_param_3];
	ld.param.u32 	%r28, [max_along_dim_param_4];
	cvta.to.global.u64 	%rd1, %rd3;
	mov.u32 	%r30, %ctaid.x;
	mov.u32 	%r31, %ntid.x;
	mov.u32 	%r32, %tid.x;
	mad.lo.s32 	%r1, %r30, %r31, %r32;
	mul.lo.s32 	%r33, %r28, %r29;
	setp.ge.s32 	%p1, %r1, %r33;
	@%p1 bra 	$L__BB0_15;
	div.s32 	%r2, %r1, %r28;
	mul.lo.s32 	%r34, %r2, %r28;
	sub.s32 	%r3, %r1, %r34;
	setp.lt.s32 	%p2, %r27, 1;
	mov.f32 	%f82, 0fFF800000;
	@%p2 bra 	$L__BB0_14;
	mul.lo.s32 	%r4, %r2, %r27;
	and.b32  	%r5, %r27, 15;
	setp.lt.u32 	%p3, %r27, 16;
	mov.f32 	%f82, 0fFF800000;
	mov.b32 	%r45, 0;
	@%p3 bra 	$L__BB0_5;
	and.b32  	%r45, %r27, 2147483632;
	neg.s32 	%r43, %r45;
	mad.lo.s32 	%r42, %r34, %r27, %r3;
	shl.b32 	%r9, %r28, 4;
	mov.f32 	%f82, 0fFF800000;
	mul.wide.s32 	%rd6, %r28, 4;
$L__BB0_4:
	.pragma "nounroll";
	mul.wide.s32 	%rd4, %r42, 4;
	add.s64 	%rd5, %rd1, %rd4;
	ld.global.f32 	%f18, [%rd5];
	setp.gt.f32 	%p4, %f18, %f82;
	selp.f32 	%f19, %f18, %f82, %p4;
	add.s64 	%rd7, %rd5, %rd6;
	ld.global.f32 	%f20, [%rd7];
	setp.gt.f32 	%p5, %f20, %f19;
	selp.f32 	%f21, %f20, %f19, %p5;
	add.s64 	%rd8, %rd7, %rd6;
	ld.global.f32 	%f22, [%rd8];
	setp.gt.f32 	%p6, %f22, %f21;
	selp.f32 	%f23, %f22, %f21, %p6;
	add.s64 	%rd9, %rd8, %rd6;
	ld.global.f32 	%f24, [%rd9];
	setp.gt.f32 	%p7, %f24, %f23;
	selp.f32 	%f25, %f24, %f23, %p7;
	add.s64 	%rd10, %rd9, %rd6;
	ld.global.f32 	%f26, [%rd10];
	setp.gt.f32 	%p8, %f26, %f25;
	selp.f32 	%f27, %f26, %f25, %p8;
	add.s64 	%rd11, %rd10, %rd6;
	ld.global.f32 	%f28, [%rd11];
	setp.gt.f32 	%p9, %f28, %f27;
	selp.f32 	%f29, %f28, %f27, %p9;
	add.s64 	%rd12, %rd11, %rd6;
	ld.global.f32 	%f30, [%rd12];
	setp.gt.f32 	%p10, %f30, %f29;
	selp.f32 	%f31, %f30, %f29, %p10;
	add.s64 	%rd13, %rd12, %rd6;
	ld.global.f32 	%f32, [%rd13];
	setp.gt.f32 	%p11, %f32, %f31;
	selp.f32 	%f33, %f32, %f31, %p11;
	add.s64 	%rd14, %rd13, %rd6;
	ld.global.f32 	%f34, [%rd14];
	setp.gt.f32 	%p12, %f34, %f33;
	selp.f32 	%f35, %f34, %f33, %p12;
	add.s64 	%rd15, %rd14, %rd6;
	ld.global.f32 	%f36, [%rd15];
	setp.gt.f32 	%p13, %f36, %f35;
	selp.f32 	%f37, %f36, %f35, %p13;
	add.s64 	%rd16, %rd15, %rd6;
	ld.global.f32 	%f38, [%rd16];
	setp.gt.f32 	%p14, %f38, %f37;
	selp.f32 	%f39, %f38, %f37, %p14;
	add.s64 	%rd17, %rd16, %rd6;
	ld.global.f32 	%f40, [%rd17];
	setp.gt.f32 	%p15, %f40, %f39;
	selp.f32 	%f41, %f40, %f39, %p15;
	add.s64 	%rd18, %rd17, %rd6;
	ld.global.f32 	%f42, [%rd18];
	setp.gt.f32 	%p16, %f42, %f41;
	selp.f32 	%f43, %f42, %f41, %p16;
	add.s64 	%rd19, %rd18, %rd6;
	ld.global.f32 	%f44, [%rd19];
	setp.gt.f32 	%p17, %f44, %f43;
	selp.f32 	%f45, %f44, %f43, %p17;
	add.s64 	%rd20, %rd19, %rd6;
	ld.global.f32 	%f46, [%rd20];
	setp.gt.f32 	%p18, %f46, %f45;
	selp.f32 	%f47, %f46, %f45, %p18;
	add.s64 	%rd21, %rd20, %rd6;
	ld.global.f32 	%f48, [%rd21];
	setp.gt.f32 	%p19, %f48, %f47;
	selp.f32 	%f82, %f48, %f47, %p19;
	add.s32 	%r43, %r43, 16;
	add.s32 	%r42, %r42, %r9;
	setp.ne.s32 	%p20, %r43, 0;
	@%p20 bra 	$L__BB0_4;
$L__BB0_5:
	setp.eq.s32 	%p21, %r5, 0;
	@%p21 bra 	$L__BB0_14;
	and.b32  	%r15, %r27, 7;
	setp.lt.u32 	%p22, %r5, 8;
	@%p22 bra 	$L__BB0_8;
	add.s32 	%r37, %r45, %r4;
	mad.lo.s32 	%r38, %r37, %r28, %r3;
	mul.wide.s32 	%rd22, %r38, 4;
	add.s64 	%rd23, %rd1, %rd22;
	ld.global.f32 	%f50, [%rd23];
	setp.gt.f32 	%p23, %f50, %f82;
	selp.f32 	%f51, %f50, %f82, %p23;
	mul.wide.s32 	%rd24, %r28, 4;
	add.s64 	%rd25, %rd23, %rd24;
	ld.global.f32 	%f52, [%rd25];
	setp.gt.f32 	%p24, %f52, %f51;
	selp.f32 	%f53, %f52, %f51, %p24;
	add.s64 	%rd26, %rd25, %rd24;
	ld.global.f32 	%f54, [%rd26];
	setp.gt.f32 	%p25, %f54, %f53;
	selp.f32 	%f55, %f54, %f53, %p25;
	add.s64 	%rd27, %rd26, %rd24;
	ld.global.f32 	%f56, [%rd27];
	setp.gt.f32 	%p26, %f56, %f55;
	selp.f32 	%f57, %f56, %f55, %p26;
	add.s64 	%rd28, %rd27, %rd24;
	ld.global.f32 	%f58, [%rd28];
	setp.gt.f32 	%p27, %f58, %f57;
	selp.f32 	%f59, %f58, %f57, %p27;
	add.s64 	%rd29, %rd28, %rd24;
	ld.global.f32 	%f60, [%rd29];
	setp.gt.f32 	%p28, %f60, %f59;
	selp.f32 	%f61, %f60, %f59, %p28;
	add.s64 	%rd30, %rd29, %rd24;
	ld.global.f32 	%f62, [%rd30];
	setp.gt.f32 	%p29, %f62, %f61;
	selp.f32 	%f63, %f62, %f61, %p29;
	add.s64 	%rd31, %rd30, %rd24;
	ld.global.f32 	%f64, [%rd31];
	setp.gt.f32 	%p30, %f64, %f63;
	selp.f32 	%f82, %f64, %f63, %p30;
	add.s32 	%r45, %r45, 8;
$L__BB0_8:
	setp.eq.s32 	%p31, %r15, 0;
	@%p31 bra 	$L__BB0_14;
	and.b32  	%r18, %r27, 3;
	setp.lt.u32 	%p32, %r15, 4;
	@%p32 bra 	$L__BB0_11;
	add.s32 	%r39, %r45, %r4;
	mad.lo.s32 	%r40, %r39, %r28, %r3;
	mul.wide.s32 	%rd32, %r40, 4;
	add.s64 	%rd33, %rd1, %rd32;
	ld.global.f32 	%f66, [%rd33];
	setp.gt.f32 	%p33, %f66, %f82;
	selp.f32 	%f67, %f66, %f82, %p33;
	mul.wide.s32 	%rd34, %r28, 4;
	add.s64 	%rd35, %rd33, %rd34;
	ld.global.f32 	%f68, [%rd35];
	setp.gt.f32 	%p34, %f68, %f67;
	selp.f32 	%f69, %f68, %f67, %p34;
	add.s64 	%rd36, %rd35, %rd34;
	ld.global.f32 	%f70, [%rd36];
	setp.gt.f32 	%p35, %f70, %f69;
	selp.f32 	%f71, %f70, %f69, %p35;
	add.s64 	%rd37, %rd36, %rd34;
	ld.global.f32 	%f72, [%rd37];
	setp.gt.f32 	%p36, %f72, %f71;
	selp.f32 	%f82, %f72, %f71, %p36;
	add.s32 	%r45, %r45, 4;
$L__BB0_11:
	setp.eq.s32 	%p37, %r18, 0;
	@%p37 bra 	$L__BB0_14;
	add.s32 	%r41, %r45, %r4;
	mad.lo.s32 	%r48, %r28, %r41, %r3;
	neg.s32 	%r47, %r18;
$L__BB0_13:
	.pragma "nounroll";
	mul.wide.s32 	%rd38, %r48, 4;
	add.s64 	%rd39, %rd1, %rd38;
	ld.global.f32 	%f73, [%rd39];
	setp.gt.f32 	%p38, %f73, %f82;
	selp.f32 	%f82, %f73, %f82, %p38;
	add.s32 	%r48, %r48, %r28;
	add.s32 	%r47, %r47, 1;
	setp.ne.s32 	%p39, %r47, 0;
	@%p39 bra 	$L__BB0_13;
$L__BB0_14:
	cvta.to.global.u64 	%rd40, %rd2;
	mul.wide.s32 	%rd41, %r1, 4;
	add.s64 	%rd42, %rd40, %rd41;
	st.global.f32 	[%rd42], %f82;
$L__BB0_15:
	ret;

}
	// .globl	sum_axis
.visible .entry sum_axis(
	.param .u64 .ptr .align 1 sum_axis_param_0,
	.param .u64 .ptr .align 1 sum_axis_param_1,
	.param .u32 sum_axis_param_2,
	.param .u32 sum_axis_param_3,
	.param .u32 sum_axis_param_4
)
{
	.reg .pred 	%p<13>;
	.reg .b32 	%r<44>;
	.reg .b32 	%f<83>;
	.reg .b64 	%rd<43>;

	ld.param.u64 	%rd3, [sum_axis_param_0];
	ld.param.u64 	%rd2, [sum_axis_param_1];
	ld.param.u32 	%r28, [sum_axis_param_2];
	ld.param.u32 	%r26, [sum_axis_param_3];
	ld.param.u32 	%r27, [sum_axis_param_4];
	cvta.to.global.u64 	%rd1, %rd3;
	mov.u32 	%r1, %ctaid.x;
	mov.u32 	%r2, %tid.x;
	setp.ge.s32 	%p1, %r1, %r28;
	setp.ge.s32 	%p2, %r2, %r27;
	or.pred  	%p3, %p1, %p2;
	@%p3 bra 	$L__BB1_15;
	setp.lt.s32 	%p4, %r26, 1;
	mov.f32 	%f82, 0f00000000;
	@%p4 bra 	$L__BB1_14;
	mul.lo.s32 	%r3, %r26, %r1;
	and.b32  	%r4, %r26, 15;
	setp.lt.u32 	%p5, %r26, 16;
	mov.f32 	%f82, 0f00000000;
	mov.b32 	%r40, 0;
	@%p5 bra 	$L__BB1_5;
	and.b32  	%r40, %r26, 2147483632;
	neg.s32 	%r38, %r40;
	mul.lo.s32 	%r30, %r1, %r27;
	mad.lo.s32 	%r37, %r30, %r26, %r2;
	shl.b32 	%r8, %r27, 4;
	mov.f32 	%f82, 0f00000000;
	mul.wide.s32 	%rd6, %r27, 4;
$L__BB1_4:
	.pragma "nounroll";
	mul.wide.s32 	%rd4, %r37, 4;
	add.s64 	%rd5, %rd1, %rd4;
	ld.global.f32 	%f18, [%rd5];
	add.f32 	%f19, %f82, %f18;
	add.s64 	%rd7, %rd5, %rd6;
	ld.global.f32 	%f20, [%rd7];
	add.f32 	%f21, %f19, %f20;
	add.s64 	%rd8, %rd7, %rd6;
	ld.global.f32 	%f22, [%rd8];
	add.f32 	%f23, %f21, %f22;
	add.s64 	%rd9, %rd8, %rd6;
	ld.global.f32 	%f24, [%rd9];
	add.f32 	%f25, %f23, %f24;
	add.s64 	%rd10, %rd9, %rd6;
	ld.global.f32 	%f26, [%rd10];
	add.f32 	%f27, %f25, %f26;
	add.s64 	%rd11, %rd10, %rd6;
	ld.global.f32 	%f28, [%rd11];
	add.f32 	%f29, %f27, %f28;
	add.s64 	%rd12, %rd11, %rd6;
	ld.global.f32 	%f30, [%rd12];
	add.f32 	%f31, %f29, %f30;
	add.s64 	%rd13, %rd12, %rd6;
	ld.global.f32 	%f32, [%rd13];
	add.f32 	%f33, %f31, %f32;
	add.s64 	%rd14, %rd13, %rd6;
	ld.global.f32 	%f34, [%rd14];
	add.f32 	%f35, %f33, %f34;
	add.s64 	%rd15, %rd14, %rd6;
	ld.global.f32 	%f36, [%rd15];
	add.f32 	%f37, %f35, %f36;
	add.s64 	%rd16, %rd15, %rd6;
	ld.global.f32 	%f38, [%rd16];
	add.f32 	%f39, %f37, %f38;
	add.s64 	%rd17, %rd16, %rd6;
	ld.global.f32 	%f40, [%rd17];
	add.f32 	%f41, %f39, %f40;
	add.s64 	%rd18, %rd17, %rd6;
	ld.global.f32 	%f42, [%rd18];
	add.f32 	%f43, %f41, %f42;
	add.s64 	%rd19, %rd18, %rd6;
	ld.global.f32 	%f44, [%rd19];
	add.f32 	%f45, %f43, %f44;
	add.s64 	%rd20, %rd19, %rd6;
	ld.global.f32 	%f46, [%rd20];
	add.f32 	%f47, %f45, %f46;
	add.s64 	%rd21, %rd20, %rd6;
	ld.global.f32 	%f48, [%rd21];
	add.f32 	%f82, %f47, %f48;
	add.s32 	%r38, %r38, 16;
	add.s32 	%r37, %r37, %r8;
	setp.ne.s32 	%p6, %r38, 0;
	@%p6 bra 	$L__BB1_4;
$L__BB1_5:
	setp.eq.s32 	%p7, %r4, 0;
	@%p7 bra 	$L__BB1_14;
	and.b32  	%r14, %r26, 7;
	setp.lt.u32 	%p8, %r4, 8;
	@%p8 bra 	$L__BB1_8;
	add.s32 	%r31, %r40, %r3;
	mad.lo.s32 	%r32, %r31, %r27, %r2;
	mul.wide.s32 	%rd22, %r32, 4;
	add.s64 	%rd23, %rd1, %rd22;
	ld.global.f32 	%f50, [%rd23];
	add.f32 	%f51, %f82, %f50;
	mul.wide.s32 	%rd24, %r27, 4;
	add.s64 	%rd25, %rd23, %rd24;
	ld.global.f32 	%f52, [%rd25];
	add.f32 	%f53, %f51, %f52;
	add.s64 	%rd26, %rd25, %rd24;
	ld.global.f32 	%f54, [%rd26];
	add.f32 	%f55, %f53, %f54;
	add.s64 	%rd27, %rd26, %rd24;
	ld.global.f32 	%f56, [%rd27];
	add.f32 	%f57, %f55, %f56;
	add.s64 	%rd28, %rd27, %rd24;
	ld.global.f32 	%f58, [%rd28];
	add.f32 	%f59, %f57, %f58;
	add.s64 	%rd29, %rd28, %rd24;
	ld.global.f32 	%f60, [%rd29];
	add.f32 	%f61, %f59, %f60;
	add.s64 	%rd30, %rd29, %rd24;
	ld.global.f32 	%f62, [%rd30];
	add.f32 	%f63, %f61, %f62;
	add.s64 	%rd31, %rd30, %rd24;
	ld.global.f32 	%f64, [%rd31];
	add.f32 	%f82, %f63, %f64;
	add.s32 	%r40, %r40, 8;
$L__BB1_8:
	setp.eq.s32 	%p9, %r14, 0;
	@%p9 bra 	$L__BB1_14;
	and.b32  	%r17, %r26, 3;
	setp.lt.u32 	%p10, %r14, 4;
	@%p10 bra 	$L__BB1_11;
	add.s32 	%r33, %r40, %r3;
	mad.lo.s32 	%r34, %r33, %r27, %r2;
	mul.wide.s32 	%rd32, %r34, 4;
	add.s64 	%rd33, %rd1, %rd32;
	ld.global.f32 	%f66, [%rd33];
	add.f32 	%f67, %f82, %f66;
	mul.wide.s32 	%rd34, %r27, 4;
	add.s64 	%rd35, %rd33, %rd34;
	ld.global.f32 	%f68, [%rd35];
	add.f32 	%f69, %f67, %f68;
	add.s64 	%rd36, %rd35, %rd34;
	ld.global.f32 	%f70, [%rd36];
	add.f32 	%f71, %f69, %f70;
	add.s64 	%rd37, %rd36, %rd34;
	ld.global.f32 	%f72, [%rd37];
	add.f32 	%f82, %f71, %f72;
	add.s32 	%r40, %r40, 4;
$L__BB1_11:
	setp.eq.s32 	%p11, %r17, 0;
	@%p11 bra 	$L__BB1_14;
	add.s32 	%r35, %r40, %r3;
	mad.lo.s32 	%r43, %r27, %r35, %r2;
	neg.s32 	%r42, %r17;
$L__BB1_13:
	.pragma "nounroll";
	mul.wide.s32 	%rd38, %r43, 4;
	add.s64 	%rd39, %rd1, %rd38;
	ld.global.f32 	%f73, [%rd39];
	add.f32 	%f82, %f82, %f73;
	add.s32 	%r43, %r43, %r27;
	add.s32 	%r42, %r42, 1;
	setp.ne.s32 	%p12, %r42, 0;
	@%p12 bra 	$L__BB1_13;
$L__BB1_14:
	mad.lo.s32 	%r36, %r27, %r1, %r2;
	cvta.to.global.u64 	%rd40, %rd2;
	mul.wide.u32 	%rd41, %r36, 4;
	add.s64 	%rd42, %rd40, %rd41;
	st.global.f32 	[%rd42], %f82;
$L__BB1_15:
	ret;

}


// ===== COMPILED SASS (sm_100) =====

	.target	sm_100

	.elftype	@"ET_EXEC"


//--------------------- .note.nv.tkinfo           --------------------------
	.section	.note.nv.tkinfo,"",@"SHT_NOTE"
	.sectionflags	@"SHF_NOTE_NV_TKINFO"
	.tkinfo
        /*0018*/ 	.word	0x00000002
        /*0030*/ 	.string	""
        /*0030*/ 	.string	"ptxas"
        /*0030*/ 	.string	"Cuda compilation tools, release 13.0, V13.0.88"
        /*0030*/ 	.string	"Build cuda_13.0.r13.0/compiler.36424714_0"
        /*0030*/ 	.string	"-arch sm_100 -m 64 "



//--------------------- .note.nv.cuinfo           --------------------------
	.section	.note.nv.cuinfo,"",@"SHT_NOTE"
	.sectionflags	@"SHF_NOTE_NV_CUINFO"
        /*0018*/ 	.short	0x0002
        /*001a*/ 	.short	0x0064
        /*001c*/ 	.short	0x0082
	.zero		2


//--------------------- .nv.info                  --------------------------
	.section	.nv.info,"",@"SHT_CUDA_INFO"
	.align	4


	//----- nvinfo : EIATTR_REGCOUNT
	.align		4
        /*0000*/ 	.byte	0x04, 0x2f
        /*0002*/ 	.short	(.L_1 - .L_0)
	.align		4
.L_0:
        /*0004*/ 	.word	index@(max_along_dim)
        /*0008*/ 	.word	0x00000020


	//----- nvinfo : EIATTR_FRAME_SIZE
	.align		4
.L_1:
        /*000c*/ 	.byte	0x04, 0x11
        /*000e*/ 	.short	(.L_3 - .L_2)
	.align		4
.L_2:
        /*0010*/ 	.word	index@(max_along_dim)
        /*0014*/ 	.word	0x00000000


	//----- nvinfo : EIATTR_REGCOUNT
	.align		4
.L_3:
        /*0018*/ 	.byte	0x04, 0x2f
        /*001a*/ 	.short	(.L_5 - .L_4)
	.align		4
.L_4:
        /*001c*/ 	.word	index@(sum_axis)
        /*0020*/ 	.word	0x00000020


	//----- nvinfo : EIATTR_FRAME_SIZE
	.align		4
.L_5:
        /*0024*/ 	.byte	0x04, 0x11
        /*0026*/ 	.short	(.L_7 - .L_6)
	.align		4
.L_6:
        /*0028*/ 	.word	index@(sum_axis)
        /*002c*/ 	.word	0x00000000


	//----- nvinfo : EIATTR_MIN_STACK_SIZE
	.align		4
.L_7:
        /*0030*/ 	.byte	0x04, 0x12
        /*0032*/ 	.short	(.L_9 - .L_8)
	.align		4
.L_8:
        /*0034*/ 	.word	index@(sum_axis)
        /*0038*/ 	.word	0x00000000


	//----- nvinfo : EIATTR_MIN_STACK_SIZE
	.align		4
.L_9:
        /*003c*/ 	.byte	0x04, 0x12
        /*003e*/ 	.short	(.L_11 - .L_10)
	.align		4
.L_10:
        /*0040*/ 	.word	index@(max_along_dim)
        /*0044*/ 	.word	0x00000000
.L_11:


//--------------------- .nv.compat                --------------------------
	.section	.nv.compat,"",@"SHT_CUDA_COMPAT_INFO"
	.align	4
        /*0000*/ 	.byte	0x02, 0x09, 0x00, 0x00, 0x02, 0x02, 0x01, 0x00, 0x02, 0x05, 0x05, 0x00, 0x03, 0x07, 0x01, 0x01
        /*0010*/ 	.byte	0x02, 0x03, 0x00, 0x00, 0x02, 0x06, 0x01, 0x00, 0x04, 0x0b, 0x08, 0x00, 0x09, 0x00, 0x00, 0x00
        /*0020*/ 	.byte	0x00, 0x00, 0x00, 0x00


//--------------------- .nv.info.sum_axis         --------------------------
	.section	.nv.info.sum_axis,"",@"SHT_CUDA_INFO"
	.sectionflags	@""
	.align	4


	//----- nvinfo : EIATTR_CUDA_API_VERSION
	.align		4
        /*0000*/ 	.byte	0x04, 0x37
        /*0002*/ 	.short	(.L_13 - .L_12)
.L_12:
        /*0004*/ 	.word	0x00000082


	//----- nvinfo : EIATTR_KPARAM_INFO
	.align		4
.L_13:
        /*0008*/ 	.byte	0x04, 0x17
        /*000a*/ 	.short	(.L_15 - .L_14)
.L_14:
        /*000c*/ 	.word	0x00000000
        /*0010*/ 	.short	0x0004
        /*0012*/ 	.short	0x0018
        /*0014*/ 	.byte	0x00, 0xf0, 0x11, 0x00


	//----- nvinfo : EIATTR_KPARAM_INFO
	.align		4
.L_15:
        /*0018*/ 	.byte	0x04, 0x17
        /*001a*/ 	.short	(.L_17 - .L_16)
.L_16:
        /*001c*/ 	.word	0x00000000
        /*0020*/ 	.short	0x0003
        /*0022*/ 	.short	0x0014
        /*0024*/ 	.byte	0x00, 0xf0, 0x11, 0x00


	//----- nvinfo : EIATTR_KPARAM_INFO
	.align		4
.L_17:
        /*0028*/ 	.byte	0x04, 0x17
        /*002a*/ 	.short	(.L_19 - .L_18)
.L_18:
        /*002c*/ 	.word	0x00000000
        /*0030*/ 	.short	0x0002
        /*0032*/ 	.short	0x0010
        /*0034*/ 	.byte	0x00, 0xf0, 0x11, 0x00


	//----- nvinfo : EIATTR_KPARAM_INFO
	.align		4
.L_19:
        /*0038*/ 	.byte	0x04, 0x17
        /*003a*/ 	.short	(.L_21 - .L_20)
.L_20:
        /*003c*/ 	.word	0x00000000
        /*0040*/ 	.short	0x0001
        /*0042*/ 	.short	0x0008
        /*0044*/ 	.byte	0x00, 0xf5, 0x21, 0x00


	//----- nvinfo : EIATTR_KPARAM_INFO
	.align		4
.L_21:
        /*0048*/ 	.byte	0x04, 0x17
        /*004a*/ 	.short	(.L_23 - .L_22)
.L_22:
        /*004c*/ 	.word	0x00000000
        /*0050*/ 	.short	0x0000
        /*0052*/ 	.short	0x0000
        /*0054*/ 	.byte	0x00, 0xf5, 0x21, 0x00


	//----- nvinfo : EIATTR_SPARSE_MMA_MASK
	.align		4
.L_23:
        /*0058*/ 	.byte	0x03, 0x50
        /*005a*/ 	.short	0x0000


	//----- nvinfo : EIATTR_MAXREG_COUNT
	.align		4
        /*005c*/ 	.byte	0x03, 0x1b
        /*005e*/ 	.short	0x00ff


	//----- nvinfo : EIATTR_MERCURY_ISA_VERSION
	.align		4
        /*0060*/ 	.byte	0x03, 0x5f
        /*0062*/ 	.short	0x0101


	//----- nvinfo : EIATTR_VRC_CTA_INIT_COUNT
	.align		4
        /*0064*/ 	.byte	0x02, 0x4a
	.zero		1
	.zero		1


	//----- nvinfo : EIATTR_EXIT_INSTR_OFFSETS
	.align		4
        /*0068*/ 	.byte	0x04, 0x1c
        /*006a*/ 	.short	(.L_25 - .L_24)


	//   ....[0]....
.L_24:
        /*006c*/ 	.word	0x00000070


	//   ....[1]....
        /*0070*/ 	.word	0x00000930


	//----- nvinfo : EIATTR_CBANK_PARAM_SIZE
	.align		4
.L_25:
        /*0074*/ 	.byte	0x03, 0x19
        /*0076*/ 	.short	0x001c


	//----- nvinfo : EIATTR_PARAM_CBANK
	.align		4
        /*0078*/ 	.byte	0x04, 0x0a
        /*007a*/ 	.short	(.L_27 - .L_26)
	.align		4
.L_26:
        /*007c*/ 	.word	index@(.nv.constant0.sum_axis)
        /*0080*/ 	.short	0x0380
        /*0082*/ 	.short	0x001c


	//----- nvinfo : EIATTR_SW_WAR
	.align		4
.L_27:
        /*0084*/ 	.byte	0x04, 0x36
        /*0086*/ 	.short	(.L_29 - .L_28)
.L_28:
        /*0088*/ 	.word	0x00000008
.L_29:


//--------------------- .nv.info.max_along_dim    --------------------------
	.section	.nv.info.max_along_dim,"",@"SHT_CUDA_INFO"
	.sectionflags	@""
	.align	4


	//----- nvinfo : EIATTR_CUDA_API_VERSION
	.align		4
        /*0000*/ 	.byte	0x04, 0x37
        /*0002*/ 	.short	(.L_31 - .L_30)
.L_30:
        /*0004*/ 	.word	0x00000082


	//----- nvinfo : EIATTR_KPARAM_INFO
	.align		4
.L_31:
        /*0008*/ 	.byte	0x04, 0x17
        /*000a*/ 	.short	(.L_33 - .L_32)
.L_32:
        /*000c*/ 	.word	0x00000000
        /*0010*/ 	.short	0x0004
        /*0012*/ 	.short	0x0018
        /*0014*/ 	.byte	0x00, 0xf0, 0x11, 0x00


	//----- nvinfo : EIATTR_KPARAM_INFO
	.align		4
.L_33:
        /*0018*/ 	.byte	0x04, 0x17
        /*001a*/ 	.short	(.L_35 - .L_34)
.L_34:
        /*001c*/ 	.word	0x00000000
        /*0020*/ 	.short	0x0003
        /*0022*/ 	.short	0x0014
        /*0024*/ 	.byte	0x00, 0xf0, 0x11, 0x00


	//----- nvinfo : EIATTR_KPARAM_INFO
	.align		4
.L_35:
        /*0028*/ 	.byte	0x04, 0x17
        /*002a*/ 	.short	(.L_37 - .L_36)
.L_36:
        /*002c*/ 	.word	0x00000000
        /*0030*/ 	.short	0x0002
        /*0032*/ 	.short	0x0010
        /*0034*/ 	.byte	0x00, 0xf0, 0x11, 0x00


	//----- nvinfo : EIATTR_KPARAM_INFO
	.align		4
.L_37:
        /*0038*/ 	.byte	0x04, 0x17
        /*003a*/ 	.short	(.L_39 - .L_38)
.L_38:
        /*003c*/ 	.word	0x00000000
        /*0040*/ 	.short	0x0001
        /*0042*/ 	.short	0x0008
        /*0044*/ 	.byte	0x00, 0xf5, 0x21, 0x00


	//----- nvinfo : EIATTR_KPARAM_INFO
	.align		4
.L_39:
        /*0048*/ 	.byte	0x04, 0x17
        /*004a*/ 	.short	(.L_41 - .L_40)
.L_40:
        /*004c*/ 	.word	0x00000000
        /*0050*/ 	.short	0x0000
        /*0052*/ 	.short	0x0000
        /*0054*/ 	.byte	0x00, 0xf5, 0x21, 0x00


	//----- nvinfo : EIATTR_SPARSE_MMA_MASK
	.align		4
.L_41:
        /*0058*/ 	.byte	0x03, 0x50
        /*005a*/ 	.short	0x0000


	//----- nvinfo : EIATTR_MAXREG_COUNT
	.align		4
        /*005c*/ 	.byte	0x03, 0x1b
        /*005e*/ 	.short	0x00ff


	//----- nvinfo : EIATTR_MERCURY_ISA_VERSION
	.align		4
        /*0060*/ 	.byte	0x03, 0x5f
        /*0062*/ 	.short	0x0101


	//----- nvinfo : EIATTR_VRC_CTA_INIT_COUNT
	.align		4
        /*0064*/ 	.byte	0x02, 0x4a
	.zero		1
	.zero		1


	//----- nvinfo : EIATTR_EXIT_INSTR_OFFSETS
	.align		4
        /*0068*/ 	.byte	0x04, 0x1c
        /*006a*/ 	.short	(.L_43 - .L_42)


	//   ....[0]....
.L_42:
        /*006c*/ 	.word	0x00000090


	//   ....[1]....
        /*0070*/ 	.word	0x00000ca0


	//----- nvinfo : EIATTR_CBANK_PARAM_SIZE
	.align		4
.L_43:
        /*0074*/ 	.byte	0x03, 0x19
        /*0076*/ 	.short	0x001c


	//----- nvinfo : EIATTR_PARAM_CBANK
	.align		4
        /*0078*/ 	.byte	0x04, 0x0a
        /*007a*/ 	.short	(.L_45 - .L_44)
	.align		4
.L_44:
        /*007c*/ 	.word	index@(.nv.constant0.max_along_dim)
        /*0080*/ 	.short	0x0380
        /*0082*/ 	.short	0x001c


	//----- nvinfo : EIATTR_SW_WAR
	.align		4
.L_45:
        /*0084*/ 	.byte	0x04, 0x36
        /*0086*/ 	.short	(.L_47 - .L_46)
.L_46:
        /*0088*/ 	.word	0x00000008
.L_47:


//--------------------- .nv.callgraph             --------------------------
	.section	.nv.callgraph,"",@"SHT_CUDA_CALLGRAPH"
	.align	4
	.sectionentsize	8
	.align		4
        /*0000*/ 	.word	0x00000000
	.align		4
        /*0004*/ 	.word	0xffffffff
	.align		4
        /*0008*/ 	.word	0x00000000
	.align		4
        /*000c*/ 	.word	0xfffffffe
	.align		4
        /*0010*/ 	.word	0x00000000
	.align		4
        /*0014*/ 	.word	0xfffffffd
	.align		4
        /*0018*/ 	.word	0x00000000
	.align		4
        /*001c*/ 	.word	0xfffffffc


//--------------------- .text.sum_axis            --------------------------
	.section	.text.sum_axis,"ax",@progbits
	.align	128
        .global         sum_axis
        .type           sum_axis,@function
        .size           sum_axis,(.L_x_14 - sum_axis)
        .other          sum_axis,@"STO_CUDA_ENTRY STV_DEFAULT"
sum_axis:
.text.sum_axis:
[----:B------:R-:W-:Y:S01]  /*0000*/  LDC R1, c[0x0][0x37c] ;  /* 0x0000df00ff017b82 */ /* 0x000fe20000000800 */
[----:B------:R-:W0:Y:S07]  /*0010*/  S2R R0, SR_TID.X ;  /* 0x0000000000007919 */ /* 0x000e2e0000002100 */
[----:B------:R-:W0:Y:S08]  /*0020*/  LDC R17, c[0x0][0x398] ;  /* 0x0000e600ff117b82 */ /* 0x000e300000000800 */
[----:B------:R-:W1:Y:S08]  /*0030*/  S2UR UR8, SR_CTAID.X ;  /* 0x00000000000879c3 */ /* 0x000e700000002500 */
[----:B------:R-:W1:Y:S01]  /*0040*/  LDC R2, c[0x0][0x390] ;  /* 0x0000e400ff027b82 */ /* 0x000e620000000800 */
[----:B0-----:R-:W-:-:S04]  /*0050*/  ISETP.GE.AND P0, PT, R0, R17, PT ;  /* 0x000000110000720c */ /* 0x001fc80003f06270 */
[----:B-1----:R-:W-:-:S13]  /*0060*/  ISETP.LE.OR P0, PT, R2, UR8, P0 ;  /* 0x0000000802007c0c */ /* 0x002fda0008703670 */
[----:B------:R-:W-:Y:S05]  /*0070*/  @P0 EXIT ;  /* 0x000000000000094d */ /* 0x000fea0003800000 */
[----:B------:R-:W0:Y:S01]  /*0080*/  LDCU UR6, c[0x0][0x394] ;  /* 0x00007280ff0677ac */ /* 0x000e220008000800 */
[----:B------:R-:W-:Y:S01]  /*0090*/  HFMA2 R16, -RZ, RZ, 0, 0 ;  /* 0x00000000ff107431 */ /* 0x000fe200000001ff */
[----:B------:R-:W1:Y:S01]  /*00a0*/  LDCU.64 UR10, c[0x0][0x358] ;  /* 0x00006b00ff0a77ac */ /* 0x000e620008000a00 */
[----:B0-----:R-:W-:-:S09]  /*00b0*/  UISETP.GE.AND UP0, UPT, UR6, 0x1, UPT ;  /* 0x000000010600788c */ /* 0x001fd2000bf06270 */
[----:B-1----:R-:W-:Y:S05]  /*00c0*/  BRA.U !UP0, `(.L_x_0) ;  /* 0x0000000908087547 */ /* 0x002fea000b800000 */
[----:B------:R-:W-:Y:S01]  /*00d0*/  UISETP.GE.U32.AND UP1, UPT, UR6, 0x10, UPT ;  /* 0x000000100600788c */ /* 0x000fe2000bf26070 */
[----:B------:R-:W-:Y:S01]  /*00e0*/  MOV R16, RZ ;  /* 0x000000ff00107202 */ /* 0x000fe20000000f00 */
[----:B------:R-:W-:Y:S01]  /*00f0*/  ULOP3.LUT UR5, UR6, 0xf, URZ, 0xc0, !UPT ;  /* 0x0000000f06057892 */ /* 0x000fe2000f8ec0ff */
[----:B------:R-:W-:-:S03]  /*0100*/  UMOV UR4, URZ ;  /* 0x000000ff00047c82 */ /* 0x000fc60008000000 */
[----:B------:R-:W-:-:S03]  /*0110*/  UISETP.NE.AND UP0, UPT, UR5, URZ, UPT ;  /* 0x000000ff0500728c */ /* 0x000fc6000bf05270 */
[----:B------:R-:W-:Y:S08]  /*0120*/  BRA.U !UP1, `(.L_x_1) ;  /* 0x0000000109e87547 */ /* 0x000ff0000b800000 */
[----:B------:R-:W-:Y:S01]  /*0130*/  IMAD R3, R17, UR8, RZ ;  /* 0x0000000811037c24 */ /* 0x000fe2000f8e02ff */
[----:B------:R-:W-:Y:S01]  /*0140*/  ULOP3.LUT UR4, UR6, 0x7ffffff0, URZ, 0xc0, !UPT ;  /* 0x7ffffff006047892 */ /* 0x000fe2000f8ec0ff */
[----:B------:R-:W-:Y:S02]  /*0150*/  MOV R16, RZ ;  /* 0x000000ff00107202 */ /* 0x000fe40000000f00 */
[----:B------:R-:W-:Y:S01]  /*0160*/  IMAD R18, R3, UR6, R0 ;  /* 0x0000000603127c24 */ /* 0x000fe2000f8e0200 */
[----:B------:R-:W-:-:S12]  /*0170*/  UIADD3 UR7, UPT, UPT, -UR4, URZ, URZ ;  /* 0x000000ff04077290 */ /* 0x000fd8000fffe1ff */
.L_x_2:
[----:B------:R-:W0:Y:S02]  /*0180*/  LDC.64 R4, c[0x0][0x380] ;  /* 0x0000e000ff047b82 */ /* 0x000e240000000a00 */
[----:B0-----:R-:W-:-:S05]  /*0190*/  IMAD.WIDE R4, R18, 0x4, R4 ;  /* 0x0000000412047825 */ /* 0x001fca00078e0204 */
[----:B------:R-:W2:Y:S01]  /*01a0*/  LDG.E R25, desc[UR10][R4.64] ;  /* 0x0000000a04197981 */ /* 0x000ea2000c1e1900 */
[----:B------:R-:W-:-:S05]  /*01b0*/  IMAD.WIDE R6, R17, 0x4, R4 ;  /* 0x0000000411067825 */ /* 0x000fca00078e0204 */
[----:B------:R0:W3:Y:S01]  /*01c0*/  LDG.E R23, desc[UR10][R6.64] ;  /* 0x0000000a06177981 */ /* 0x0000e2000c1e1900 */
[----:B------:R-:W-:-:S05]  /*01d0*/  IMAD.WIDE R8, R17, 0x4, R6 ;  /* 0x0000000411087825 */ /* 0x000fca00078e0206 */
[----:B------:R1:W4:Y:S01]  /*01e0*/  LDG.E R22, desc[UR10][R8.64] ;  /* 0x0000000a08167981 */ /* 0x000322000c1e1900 */
[----:B------:R-:W-:-:S05]  /*01f0*/  IMAD.WIDE R12, R17, 0x4, R8 ;  /* 0x00000004110c7825 */ /* 0x000fca00078e0208 */
[----:B------:R-:W5:Y:S01]  /*0200*/  LDG.E R21, desc[UR10][R12.64] ;  /* 0x0000000a0c157981 */ /* 0x000f62000c1e1900 */
[----:B------:R-:W-:-:S05]  /*0210*/  IMAD.WIDE R14, R17, 0x4, R12 ;  /* 0x00000004110e7825 */ /* 0x000fca00078e020c */
[----:B------:R-:W5:Y:S01]  /*0220*/  LDG.E R20, desc[UR10][R14.64] ;  /* 0x0000000a0e147981 */ /* 0x000f62000c1e1900 */
[----:B------:R-:W-:-:S05]  /*0230*/  IMAD.WIDE R2, R17, 0x4, R14 ;  /* 0x0000000411027825 */ /* 0x000fca00078e020e */
[----:B------:R1:W5:Y:S01]  /*0240*/  LDG.E R19, desc[UR10][R2.64] ;  /* 0x0000000a02137981 */ /* 0x000362000c1e1900 */
[----:B------:R-:W-:-:S05]  /*0250*/  IMAD.WIDE R26, R17, 0x4, R2 ;  /* 0x00000004111a7825 */ /* 0x000fca00078e0202 */
[----:B------:R1:W5:Y:S01]  /*0260*/  LDG.E R24, desc[UR10][R26.64] ;  /* 0x0000000a1a187981 */ /* 0x000362000c1e1900 */
[----:B------:R-:W-:-:S05]  /*0270*/  IMAD.WIDE R10, R17, 0x4, R26 ;  /* 0x00000004110a7825 */ /* 0x000fca00078e021a */
[----:B------:R1:W5:Y:S01]  /*0280*/  LDG.E R28, desc[UR10][R10.64] ;  /* 0x0000000a0a1c7981 */ /* 0x000362000c1e1900 */
[----:B0-----:R-:W-:-:S04]  /*0290*/  IMAD.WIDE R6, R17, 0x4, R10 ;  /* 0x0000000411067825 */ /* 0x001fc800078e020a */
[C---:B-1----:R-:W-:Y:S02]  /*02a0*/  IMAD.WIDE R8, R17.reuse, 0x4, R6 ;  /* 0x0000000411087825 */ /* 0x042fe400078e0206 */
[----:B------:R-:W5:Y:S02]  /*02b0*/  LDG.E R6, desc[UR10][R6.64] ;  /* 0x0000000a06067981 */ /* 0x000f64000c1e1900 */
[C---:B------:R-:W-:Y:S02]  /*02c0*/  IMAD.WIDE R2, R17.reuse, 0x4, R8 ;  /* 0x0000000411027825 */ /* 0x040fe400078e0208 */
[----:B------:R-:W5:Y:S02]  /*02d0*/  LDG.E R8, desc[UR10][R8.64] ;  /* 0x0000000a08087981 */ /* 0x000f64000c1e1900 */
[C---:B------:R-:W-:Y:S02]  /*02e0*/  IMAD.WIDE R4, R17.reuse, 0x4, R2 ;  /* 0x0000000411047825 */ /* 0x040fe400078e0202 */
[----:B------:R-:W5:Y:S02]  /*02f0*/  LDG.E R29, desc[UR10][R2.64] ;  /* 0x0000000a021d7981 */ /* 0x000f64000c1e1900 */
[----:B------:R-:W-:-:S02]  /*0300*/  IMAD.WIDE R12, R17, 0x4, R4 ;  /* 0x00000004110c7825 */ /* 0x000fc400078e0204 */
[----:B------:R-:W5:Y:S02]  /*0310*/  LDG.E R4, desc[UR10][R4.64] ;  /* 0x0000000a04047981 */ /* 0x000f64000c1e1900 */
[C---:B------:R-:W-:Y:S02]  /*0320*/  IMAD.WIDE R14, R17.reuse, 0x4, R12 ;  /* 0x00000004110e7825 */ /* 0x040fe400078e020c */
[----:B------:R-:W5:Y:S02]  /*0330*/  LDG.E R12, desc[UR10][R12.64] ;  /* 0x0000000a0c0c7981 */ /* 0x000f64000c1e1900 */
[C---:B------:R-:W-:Y:S02]  /*0340*/  IMAD.WIDE R26, R17.reuse, 0x4, R14 ;  /* 0x00000004111a7825 */ /* 0x040fe400078e020e */
[----:B------:R-:W5:Y:S02]  /*0350*/  LDG.E R14, desc[UR10][R14.64] ;  /* 0x0000000a0e0e7981 */ /* 0x000f64000c1e1900 */
[----:B------:R-:W-:-:S02]  /*0360*/  IMAD.WIDE R10, R17, 0x4, R26 ;  /* 0x00000004110a7825 */ /* 0x000fc400078e021a */
[----:B------:R-:W5:Y:S04]  /*0370*/  LDG.E R26, desc[UR10][R26.64] ;  /* 0x0000000a1a1a7981 */ /* 0x000f68000c1e1900 */
[----:B------:R-:W5:Y:S01]  /*0380*/  LDG.E R10, desc[UR10][R10.64] ;  /* 0x0000000a0a0a7981 */ /* 0x000f62000c1e1900 */
[----:B------:R-:W-:-:S04]  /*0390*/  UIADD3 UR7, UPT, UPT, UR7, 0x10, URZ ;  /* 0x0000001007077890 */ /* 0x000fc8000fffe0ff */
[----:B------:R-:W-:Y:S01]  /*03a0*/  UISETP.NE.AND UP1, UPT, UR7, URZ, UPT ;  /* 0x000000ff0700728c */ /* 0x000fe2000bf25270 */
[----:B------:R-:W-:Y:S01]  /*03b0*/  LEA R18, R17, R18, 0x4 ;  /* 0x0000001211127211 */ /* 0x000fe200078e20ff */
[----:B--2---:R-:W-:-:S04]  /*03c0*/  FADD R16, R25, R16 ;  /* 0x0000001019107221 */ /* 0x004fc80000000000 */
[----:B---3--:R-:W-:-:S04]  /*03d0*/  FADD R23, R16, R23 ;  /* 0x0000001710177221 */ /* 0x008fc80000000000 */
[----:B----4-:R-:W-:-:S04]  /*03e0*/  FADD R22, R23, R22 ;  /* 0x0000001617167221 */ /* 0x010fc80000000000 */
[----:B-----5:R-:W-:-:S04]  /*03f0*/  FADD R21, R22, R21 ;  /* 0x0000001516157221 */ /* 0x020fc80000000000 */
[----:B------:R-:W-:-:S04]  /*0400*/  FADD R20, R21, R20 ;  /* 0x0000001415147221 */ /* 0x000fc80000000000 */
        /* <DEDUP_REMOVED lines=10> */
[----:B------:R-:W-:Y:S01]  /*04b0*/  FADD R16, R29, R10 ;  /* 0x0000000a1d107221 */ /* 0x000fe20000000000 */
[----:B------:R-:W-:Y:S06]  /*04c0*/  BRA.U UP1, `(.L_x_2) ;  /* 0xfffffffd012c7547 */ /* 0x000fec000b83ffff */
.L_x_1:
[----:B------:R-:W-:Y:S05]  /*04d0*/  BRA.U !UP0, `(.L_x_0) ;  /* 0x0000000508047547 */ /* 0x000fea000b800000 */
[----:B------:R-:W-:Y:S02]  /*04e0*/  UISETP.GE.U32.AND UP0, UPT, UR5, 0x8, UPT ;  /* 0x000000080500788c */ /* 0x000fe4000bf06070 */
[----:B------:R-:W-:-:S04]  /*04f0*/  ULOP3.LUT UR7, UR6, 0x7, URZ, 0xc0, !UPT ;  /* 0x0000000706077892 */ /* 0x000fc8000f8ec0ff */
[----:B------:R-:W-:-:S03]  /*0500*/  UISETP.NE.AND UP1, UPT, UR7, URZ, UPT ;  /* 0x000000ff0700728c */ /* 0x000fc6000bf25270 */
[----:B------:R-:W-:Y:S08]  /*0510*/  BRA.U !UP0, `(.L_x_3) ;  /* 0x0000000108707547 */ /* 0x000ff0000b800000 */
[----:B------:R-:W0:Y:S01]  /*0520*/  LDC.64 R2, c[0x0][0x380] ;  /* 0x0000e000ff027b82 */ /* 0x000e220000000a00 */
[----:B------:R-:W-:-:S06]  /*0530*/  UIMAD UR5, UR8, UR6, UR4 ;  /* 0x00000006080572a4 */ /* 0x000fcc000f8e0204 */
[----:B------:R-:W-:-:S04]  /*0540*/  IMAD R5, R17, UR5, R0 ;  /* 0x0000000511057c24 */ /* 0x000fc8000f8e0200 */
[----:B0-----:R-:W-:-:S04]  /*0550*/  IMAD.WIDE R2, R5, 0x4, R2 ;  /* 0x0000000405027825 */ /* 0x001fc800078e0202 */
[C---:B------:R-:W-:Y:S02]  /*0560*/  IMAD.WIDE R4, R17.reuse, 0x4, R2 ;  /* 0x0000000411047825 */ /* 0x040fe400078e0202 */
[----:B------:R-:W2:Y:S02]  /*0570*/  LDG.E R3, desc[UR10][R2.64] ;  /* 0x0000000a02037981 */ /* 0x000ea4000c1e1900 */
[C---:B------:R-:W-:Y:S02]  /*0580*/  IMAD.WIDE R6, R17.reuse, 0x4, R4 ;  /* 0x0000000411067825 */ /* 0x040fe400078e0204 */
[----:B------:R-:W3:Y:S02]  /*0590*/  LDG.E R4, desc[UR10][R4.64] ;  /* 0x0000000a04047981 */ /* 0x000ee4000c1e1900 */
[C---:B------:R-:W-:Y:S02]  /*05a0*/  IMAD.WIDE R8, R17.reuse, 0x4, R6 ;  /* 0x0000000411087825 */ /* 0x040fe400078e0206 */
[----:B------:R-:W4:Y:S02]  /*05b0*/  LDG.E R6, desc[UR10][R6.64] ;  /* 0x0000000a06067981 */ /* 0x000f24000c1e1900 */
        /* <DEDUP_REMOVED lines=9> */
[----:B------:R-:W-:Y:S01]  /*0650*/  UIADD3 UR4, UPT, UPT, UR4, 0x8, URZ ;  /* 0x0000000804047890 */ /* 0x000fe2000fffe0ff */
[----:B--2---:R-:W-:-:S04]  /*0660*/  FADD R3, R16, R3 ;  /* 0x0000000310037221 */ /* 0x004fc80000000000 */
[----:B---3--:R-:W-:-:S04]  /*0670*/  FADD R3, R3, R4 ;  /* 0x0000000403037221 */ /* 0x008fc80000000000 */
[----:B----4-:R-:W-:-:S04]  /*0680*/  FADD R3, R3, R6 ;  /* 0x0000000603037221 */ /* 0x010fc80000000000 */
[----:B-----5:R-:W-:-:S04]  /*0690*/  FADD R3, R3, R8 ;  /* 0x0000000803037221 */ /* 0x020fc80000000000 */
[----:B------:R-:W-:-:S04]  /*06a0*/  FADD R3, R3, R10 ;  /* 0x0000000a03037221 */ /* 0x000fc80000000000 */
[----:B------:R-:W-:-:S04]  /*06b0*/  FADD R3, R3, R12 ;  /* 0x0000000c03037221 */ /* 0x000fc80000000000 */
[----:B------:R-:W-:-:S04]  /*06c0*/  FADD R3, R3, R14 ;  /* 0x0000000e03037221 */ /* 0x000fc80000000000 */
[----:B------:R-:W-:-:S07]  /*06d0*/  FADD R16, R3, R18 ;  /* 0x0000001203107221 */ /* 0x000fce0000000000 */
.L_x_3:
        /* <DEDUP_REMOVED lines=13> */
[----:B------:R-:W-:Y:S02]  /*07b0*/  IMAD.WIDE R8, R17, 0x4, R6 ;  /* 0x0000000411087825 */ /* 0x000fe400078e0206 */
[----:B------:R-:W4:Y:S04]  /*07c0*/  LDG.E R7, desc[UR10][R6.64] ;  /* 0x0000000a06077981 */ /* 0x000f28000c1e1900 */
[----:B------:R-:W5:Y:S01]  /*07d0*/  LDG.E R9, desc[UR10][R8.64] ;  /* 0x0000000a08097981 */ /* 0x000f62000c1e1900 */
[----:B------:R-:W-:Y:S01]  /*07e0*/  UIADD3 UR4, UPT, UPT, UR4, 0x4, URZ ;  /* 0x0000000404047890 */ /* 0x000fe2000fffe0ff */
[----:B--2---:R-:W-:-:S04]  /*07f0*/  FADD R16, R16, R3 ;  /* 0x0000000310107221 */ /* 0x004fc80000000000 */
[----:B---3--:R-:W-:-:S04]  /*0800*/  FADD R16, R16, R5 ;  /* 0x0000000510107221 */ /* 0x008fc80000000000 */
[----:B----4-:R-:W-:-:S04]  /*0810*/  FADD R16, R16, R7 ;  /* 0x0000000710107221 */ /* 0x010fc80000000000 */
[----:B-----5:R-:W-:-:S07]  /*0820*/  FADD R16, R16, R9 ;  /* 0x0000000910107221 */ /* 0x020fce0000000000 */
.L_x_4:
[----:B------:R-:W-:Y:S05]  /*0830*/  BRA.U !UP1, `(.L_x_0) ;  /* 0x00000001092c7547 */ /* 0x000fea000b800000 */
[----:B------:R-:W0:Y:S01]  /*0840*/  LDC.64 R4, c[0x0][0x380] ;  /* 0x0000e000ff047b82 */ /* 0x000e220000000a00 */
[----:B------:R-:W-:Y:S02]  /*0850*/  UIMAD UR4, UR8, UR6, UR4 ;  /* 0x00000006080472a4 */ /* 0x000fe4000f8e0204 */
[----:B------:R-:W-:-:S04]  /*0860*/  UIADD3 UR5, UPT, UPT, -UR5, URZ, URZ ;  /* 0x000000ff05057290 */ /* 0x000fc8000fffe1ff */
[----:B------:R-:W-:-:S08]  /*0870*/  IMAD R6, R17, UR4, R0 ;  /* 0x0000000411067c24 */ /* 0x000fd0000f8e0200 */
.L_x_5:
[----:B0-----:R-:W-:-:S06]  /*0880*/  IMAD.WIDE R2, R6, 0x4, R4 ;  /* 0x0000000406027825 */ /* 0x001fcc00078e0204 */
[----:B------:R-:W2:Y:S01]  /*0890*/  LDG.E R3, desc[UR10][R2.64] ;  /* 0x0000000a02037981 */ /* 0x000ea2000c1e1900 */
[----:B------:R-:W-:Y:S01]  /*08a0*/  UIADD3 UR5, UPT, UPT, UR5, 0x1, URZ ;  /* 0x0000000105057890 */ /* 0x000fe2000fffe0ff */
[----:B------:R-:W-:-:S03]  /*08b0*/  IADD3 R6, PT, PT, R6, R17, RZ ;  /* 0x0000001106067210 */ /* 0x000fc60007ffe0ff */
[----:B------:R-:W-:Y:S01]  /*08c0*/  UISETP.NE.AND UP0, UPT, UR5, URZ, UPT ;  /* 0x000000ff0500728c */ /* 0x000fe2000bf05270 */
[----:B--2---:R-:W-:-:S08]  /*08d0*/  FADD R16, R3, R16 ;  /* 0x0000001003107221 */ /* 0x004fd00000000000 */
[----:B------:R-:W-:Y:S05]  /*08e0*/  BRA.U UP0, `(.L_x_5) ;  /* 0xfffffffd00e47547 */ /* 0x000fea000b83ffff */
.L_x_0:
[----:B------:R-:W0:Y:S01]  /*08f0*/  LDC.64 R2, c[0x0][0x388] ;  /* 0x0000e200ff027b82 */ /* 0x000e220000000a00 */
[----:B------:R-:W-:-:S04]  /*0900*/  IMAD R17, R17, UR8, R0 ;  /* 0x0000000811117c24 */ /* 0x000fc8000f8e0200 */
[----:B0-----:R-:W-:-:S05]  /*0910*/  IMAD.WIDE.U32 R2, R17, 0x4, R2 ;  /* 0x0000000411027825 */ /* 0x001fca00078e0002 */
[----:B------:R-:W-:Y:S01]  /*0920*/  STG.E desc[UR10][R2.64], R16 ;  /* 0x0000001002007986 */ /* 0x000fe2000c10190a */
[----:B------:R-:W-:Y:S05]  /*0930*/  EXIT ;  /* 0x000000000000794d */ /* 0x000fea0003800000 */
.L_x_6:
[----:B------:R-:W-:-:S00]  /*0940*/  BRA `(.L_x_6) ;  /* 0xfffffffc00fc7947 */ /* 0x000fc0000383ffff */
[----:B------:R-:W-:-:S00]  /*0950*/  NOP ;  /* 0x0000000000007918 */ /* 0x000fc00000000000 */
        /* <DEDUP_REMOVED lines=10> */
.L_x_14:


//--------------------- .text.max_along_dim       --------------------------
	.section	.text.max_along_dim,"ax",@progbits
	.align	128
        .global         max_along_dim
        .type           max_along_dim,@function
        .size           max_along_dim,(.L_x_15 - max_along_dim)
        .other          max_along_dim,@"STO_CUDA_ENTRY STV_DEFAULT"
max_along_dim:
.text.max_along_dim:
[----:B------:R-:W-:Y:S01]  /*0000*/  LDC R1, c[0x0][0x37c] ;  /* 0x0000df00ff017b82 */ /* 0x000fe20000000800 */
[----:B------:R-:W0:Y:S07]  /*0010*/  S2R R2, SR_TID.X ;  /* 0x0000000000027919 */ /* 0x000e2e0000002100 */
[----:B------:R-:W0:Y:S01]  /*0020*/  S2UR UR4, SR_CTAID.X ;  /* 0x00000000000479c3 */ /* 0x000e220000002500 */
[----:B------:R-:W1:Y:S07]  /*0030*/  LDCU UR5, c[0x0][0x390] ;  /* 0x00007200ff0577ac */ /* 0x000e6e0008000800 */
[----:B------:R-:W0:Y:S08]  /*0040*/  LDC R3, c[0x0][0x360] ;  /* 0x0000d800ff037b82 */ /* 0x000e300000000800 */
[----:B------:R-:W1:Y:S01]  /*0050*/  LDC R0, c[0x0][0x398] ;  /* 0x0000e600ff007b82 */ /* 0x000e620000000800 */
[----:B0-----:R-:W-:-:S02]  /*0060*/  IMAD R3, R3, UR4, R2 ;  /* 0x0000000403037c24 */ /* 0x001fc4000f8e0202 */
[----:B-1----:R-:W-:-:S05]  /*0070*/  IMAD R2, R0, UR5, RZ ;  /* 0x0000000500027c24 */ /* 0x002fca000f8e02ff */
[----:B------:R-:W-:-:S13]  /*0080*/  ISETP.GE.AND P0, PT, R3, R2, PT ;  /* 0x000000020300720c */ /* 0x000fda0003f06270 */
[----:B------:R-:W-:Y:S05]  /*0090*/  @P0 EXIT ;  /* 0x000000000000094d */ /* 0x000fea0003800000 */
[----:B------:R-:W-:Y:S01]  /*00a0*/  IABS R7, R0 ;  /* 0x0000000000077213 */ /* 0x000fe20000000000 */
[----:B------:R-:W0:Y:S03]  /*00b0*/  LDCU UR7, c[0x0][0x394] ;  /* 0x00007280ff0777ac */ /* 0x000e260008000800 */
[----:B------:R-:W1:Y:S01]  /*00c0*/  I2F.RP R2, R7 ;  /* 0x0000000700027306 */ /* 0x000e620000209400 */
[----:B------:R-:W2:Y:S07]  /*00d0*/  LDCU.64 UR8, c[0x0][0x358] ;  /* 0x00006b00ff0877ac */ /* 0x000eae0008000a00 */
[----:B-1----:R-:W1:Y:S01]  /*00e0*/  MUFU.RCP R2, R2 ;  /* 0x0000000200027308 */ /* 0x002e620000001000 */
[----:B0-----:R-:W-:Y:S01]  /*00f0*/  UISETP.GE.AND UP0, UPT, UR7, 0x1, UPT ;  /* 0x000000010700788c */ /* 0x001fe2000bf06270 */
[----:B-1----:R-:W-:-:S06]  /*0100*/  VIADD R4, R2, 0xffffffe ;  /* 0x0ffffffe02047836 */ /* 0x002fcc0000000000 */
[----:B------:R0:W1:Y:S02]  /*0110*/  F2I.FTZ.U32.TRUNC.NTZ R5, R4 ;  /* 0x0000000400057305 */ /* 0x000064000021f000 */
[----:B0-----:R-:W-:Y:S02]  /*0120*/  IMAD.MOV.U32 R4, RZ, RZ, RZ ;  /* 0x000000ffff047224 */ /* 0x001fe400078e00ff */
[----:B-1----:R-:W-:-:S04]  /*0130*/  IMAD.MOV R6, RZ, RZ, -R5 ;  /* 0x000000ffff067224 */ /* 0x002fc800078e0a05 */
[----:B------:R-:W-:Y:S01]  /*0140*/  IMAD R9, R6, R7, RZ ;  /* 0x0000000706097224 */ /* 0x000fe200078e02ff */
[----:B------:R-:W-:-:S03]  /*0150*/  IABS R6, R3 ;  /* 0x0000000300067213 */ /* 0x000fc60000000000 */
[----:B------:R-:W-:-:S04]  /*0160*/  IMAD.HI.U32 R5, R5, R9, R4 ;  /* 0x0000000905057227 */ /* 0x000fc800078e0004 */
[----:B------:R-:W-:Y:S02]  /*0170*/  IMAD.MOV.U32 R4, RZ, RZ, -0x800000 ;  /* 0xff800000ff047424 */ /* 0x000fe400078e00ff */
[----:B------:R-:W-:-:S04]  /*0180*/  IMAD.HI.U32 R5, R5, R6, RZ ;  /* 0x0000000605057227 */ /* 0x000fc800078e00ff */
[----:B------:R-:W-:-:S04]  /*0190*/  IMAD.MOV R2, RZ, RZ, -R5 ;  /* 0x000000ffff027224 */ /* 0x000fc800078e0a05 */
[----:B------:R-:W-:-:S05]  /*01a0*/  IMAD R2, R7, R2, R6 ;  /* 0x0000000207027224 */ /* 0x000fca00078e0206 */
[----:B------:R-:W-:-:S13]  /*01b0*/  ISETP.GT.U32.AND P2, PT, R7, R2, PT ;  /* 0x000000020700720c */ /* 0x000fda0003f44070 */
[----:B------:R-:W-:Y:S02]  /*01c0*/  @!P2 IMAD.IADD R2, R2, 0x1, -R7 ;  /* 0x000000010202a824 */ /* 0x000fe400078e0a07 */
[----:B------:R-:W-:Y:S01]  /*01d0*/  @!P2 VIADD R5, R5, 0x1 ;  /* 0x000000010505a836 */ /* 0x000fe20000000000 */
[----:B------:R-:W-:Y:S02]  /*01e0*/  ISETP.NE.AND P2, PT, R0, RZ, PT ;  /* 0x000000ff0000720c */ /* 0x000fe40003f45270 */
[----:B------:R-:W-:Y:S02]  /*01f0*/  ISETP.GE.U32.AND P0, PT, R2, R7, PT ;  /* 0x000000070200720c */ /* 0x000fe40003f06070 */
[----:B------:R-:W-:-:S04]  /*0200*/  LOP3.LUT R2, R3, R0, RZ, 0x3c, !PT ;  /* 0x0000000003027212 */ /* 0x000fc800078e3cff */
[----:B------:R-:W-:-:S07]  /*0210*/  ISETP.GE.AND P1, PT, R2, RZ, PT ;  /* 0x000000ff0200720c */ /* 0x000fce0003f26270 */
[----:B------:R-:W-:-:S06]  /*0220*/  @P0 VIADD R5, R5, 0x1 ;  /* 0x0000000105050836 */ /* 0x000fcc0000000000 */
[----:B------:R-:W-:Y:S01]  /*0230*/  @!P1 IMAD.MOV R5, RZ, RZ, -R5 ;  /* 0x000000ffff059224 */ /* 0x000fe200078e0a05 */
[----:B------:R-:W-:Y:S01]  /*0240*/  @!P2 LOP3.LUT R5, RZ, R0, RZ, 0x33, !PT ;  /* 0x00000000ff05a212 */ /* 0x000fe200078e33ff */
[----:B--2---:R-:W-:Y:S06]  /*0250*/  BRA.U !UP0, `(.L_x_7) ;  /* 0x0000000908847547 */ /* 0x004fec000b800000 */
[----:B------:R-:W-:Y:S01]  /*0260*/  UISETP.GE.U32.AND UP1, UPT, UR7, 0x10, UPT ;  /* 0x000000100700788c */ /* 0x000fe2000bf26070 */
[----:B------:R-:W-:Y:S01]  /*0270*/  IMAD R6, R5, R0, RZ ;  /* 0x0000000005067224 */ /* 0x000fe200078e02ff */
[----:B------:R-:W-:Y:S01]  /*0280*/  ULOP3.LUT UR4, UR7, 0xf, URZ, 0xc0, !UPT ;  /* 0x0000000f07047892 */ /* 0x000fe2000f8ec0ff */
[----:B------:R-:W-:Y:S02]  /*0290*/  IMAD.MOV.U32 R4, RZ, RZ, -0x800000 ;  /* 0xff800000ff047424 */ /* 0x000fe400078e00ff */
[----:B------:R-:W-:Y:S01]  /*02a0*/  IMAD.MOV.U32 R2, RZ, RZ, RZ ;  /* 0x000000ffff027224 */ /* 0x000fe200078e00ff */
[----:B------:R-:W-:Y:S01]  /*02b0*/  UISETP.NE.AND UP0, UPT, UR4, URZ, UPT ;  /* 0x000000ff0400728c */ /* 0x000fe2000bf05270 */
[----:B------:R-:W-:Y:S02]  /*02c0*/  IMAD.IADD R9, R3, 0x1, -R6 ;  /* 0x0000000103097824 */ /* 0x000fe400078e0a06 */
[----:B------:R-:W-:Y:S08]  /*02d0*/  BRA.U !UP1, `(.L_x_8) ;  /* 0x0000000509287547 */ /* 0x000ff0000b800000 */
[----:B------:R-:W-:Y:S02]  /*02e0*/  ULOP3.LUT UR5, UR7, 0x7ffffff0, URZ, 0xc0, !UPT ;  /* 0x7ffffff007057892 */ /* 0x000fe4000f8ec0ff */
[----:B------:R-:W-:Y:S02]  /*02f0*/  IMAD R7, R6, UR7, R9 ;  /* 0x0000000706077c24 */ /* 0x000fe4000f8e0209 */
[----:B------:R-:W-:Y:S01]  /*0300*/  IMAD.MOV.U32 R4, RZ, RZ, -0x800000 ;  /* 0xff800000ff047424 */ /* 0x000fe200078e00ff */
[----:B------:R-:W-:Y:S02]  /*0310*/  UIADD3 UR6, UPT, UPT, -UR5, URZ, URZ ;  /* 0x000000ff05067290 */ /* 0x000fe4000fffe1ff */
[----:B------:R-:W-:-:S10]  /*0320*/  IMAD.U32 R2, RZ, RZ, UR5 ;  /* 0x00000005ff027e24 */ /* 0x000fd4000f8e00ff */
.L_x_9:
[----:B------:R-:W0:Y:S02]  /*0330*/  LDC.64 R12, c[0x0][0x380] ;  /* 0x0000e000ff0c7b82 */ /* 0x000e240000000a00 */
[----:B0-----:R-:W-:-:S05]  /*0340*/  IMAD.WIDE R12, R7, 0x4, R12 ;  /* 0x00000004070c7825 */ /* 0x001fca00078e020c */
[----:B------:R-:W2:Y:S01]  /*0350*/  LDG.E R11, desc[UR8][R12.64] ;  /* 0x000000080c0b7981 */ /* 0x000ea2000c1e1900 */
[----:B------:R-:W-:-:S05]  /*0360*/  IMAD.WIDE R14, R0, 0x4, R12 ;  /* 0x00000004000e7825 */ /* 0x000fca00078e020c */
[----:B------:R-:W3:Y:S01]  /*0370*/  LDG.E R6, desc[UR8][R14.64] ;  /* 0x000000080e067981 */ /* 0x000ee2000c1e1900 */
[----:B------:R-:W-:-:S05]  /*0380*/  IMAD.WIDE R20, R0, 0x4, R14 ;  /* 0x0000000400147825 */ /* 0x000fca00078e020e */
[----:B------:R-:W4:Y:S01]  /*0390*/  LDG.E R8, desc[UR8][R20.64] ;  /* 0x0000000814087981 */ /* 0x000f22000c1e1900 */
[----:B------:R-:W-:-:S05]  /*03a0*/  IMAD.WIDE R22, R0, 0x4, R20 ;  /* 0x0000000400167825 */ /* 0x000fca00078e0214 */
[----:B------:R-:W5:Y:S01]  /*03b0*/  LDG.E R10, desc[UR8][R22.64] ;  /* 0x00000008160a7981 */ /* 0x000f62000c1e1900 */
[----:B------:R-:W-:-:S05]  /*03c0*/  IMAD.WIDE R28, R0, 0x4, R22 ;  /* 0x00000004001c7825 */ /* 0x000fca00078e0216 */
[----:B------:R-:W5:Y:S01]  /*03d0*/  LDG.E R27, desc[UR8][R28.64] ;  /* 0x000000081c1b7981 */ /* 0x000f62000c1e1900 */
[----:B------:R-:W-:-:S05]  /*03e0*/  IMAD.WIDE R16, R0, 0x4, R28 ;  /* 0x0000000400107825 */ /* 0x000fca00078e021c */
[----:B------:R0:W5:Y:S02]  /*03f0*/  LDG.E R26, desc[UR8][R16.64] ;  /* 0x00000008101a7981 */ /* 0x000164000c1e1900 */
[----:B0-----:R-:W-:-:S05]  /*0400*/  IMAD.WIDE R16, R0, 0x4, R16 ;  /* 0x0000000400107825 */ /* 0x001fca00078e0210 */
[----:B------:R-:W5:Y:S01]  /*0410*/  LDG.E R25, desc[UR8][R16.64] ;  /* 0x0000000810197981 */ /* 0x000f62000c1e1900 */
[----:B------:R-:W-:-:S05]  /*0420*/  IMAD.WIDE R18, R0, 0x4, R16 ;  /* 0x0000000400127825 */ /* 0x000fca00078e0210 */
[----:B------:R-:W5:Y:S01]  /*0430*/  LDG.E R24, desc[UR8][R18.64] ;  /* 0x0000000812187981 */ /* 0x000f62000c1e1900 */
        /* <DEDUP_REMOVED lines=8> */
[----:B------:R-:W-:-:S04]  /*04c0*/  IMAD.WIDE R16, R0, 0x4, R14 ;  /* 0x0000000400107825 */ /* 0x000fc800078e020e */
[C---:B------:R-:W-:Y:S01]  /*04d0*/  IMAD.WIDE R18, R0.reuse, 0x4, R16 ;  /* 0x0000000400127825 */ /* 0x040fe200078e0210 */
[----:B------:R-:W5:Y:S03]  /*04e0*/  LDG.E R14, desc[UR8][R16.64] ;  /* 0x00000008100e7981 */ /* 0x000f66000c1e1900 */
[C---:B------:R-:W-:Y:S01]  /*04f0*/  IMAD.WIDE R20, R0.reuse, 0x4, R18 ;  /* 0x0000000400147825 */ /* 0x040fe200078e0212 */
[----:B------:R-:W5:Y:S03]  /*0500*/  LDG.E R16, desc[UR8][R18.64] ;  /* 0x0000000812107981 */ /* 0x000f66000c1e1900 */
[C---:B------:R-:W-:Y:S01]  /*0510*/  IMAD.WIDE R22, R0.reuse, 0x4, R20 ;  /* 0x0000000400167825 */ /* 0x040fe200078e0214 */
[----:B------:R-:W5:Y:S05]  /*0520*/  LDG.E R17, desc[UR8][R20.64] ;  /* 0x0000000814117981 */ /* 0x000f6a000c1e1900 */
[----:B------:R-:W5:Y:S01]  /*0530*/  LDG.E R22, desc[UR8][R22.64] ;  /* 0x0000000816167981 */ /* 0x000f62000c1e1900 */
[----:B------:R-:W-:Y:S01]  /*0540*/  UIADD3 UR6, UPT, UPT, UR6, 0x10, URZ ;  /* 0x0000001006067890 */ /* 0x000fe2000fffe0ff */
[----:B------:R-:W-:-:S03]  /*0550*/  IMAD R7, R0, 0x10, R7 ;  /* 0x0000001000077824 */ /* 0x000fc600078e0207 */
[----:B------:R-:W-:Y:S01]  /*0560*/  UISETP.NE.AND UP1, UPT, UR6, URZ, UPT ;  /* 0x000000ff0600728c */ /* 0x000fe2000bf25270 */
[----:B--2---:R-:W-:-:S04]  /*0570*/  FSETP.GT.AND P0, PT, R11, R4, PT ;  /* 0x000000040b00720b */ /* 0x004fc80003f04000 */
[----:B------:R-:W-:-:S04]  /*0580*/  FSEL R11, R11, R4, P0 ;  /* 0x000000040b0b7208 */ /* 0x000fc80000000000 */
[----:B---3--:R-:W-:-:S04]  /*0590*/  FSETP.GT.AND P0, PT, R6, R11, PT ;  /* 0x0000000b0600720b */ /* 0x008fc80003f04000 */
[----:B------:R-:W-:-:S04]  /*05a0*/  FSEL R11, R6, R11, P0 ;  /* 0x0000000b060b7208 */ /* 0x000fc80000000000 */
[----:B----4-:R-:W-:-:S04]  /*05b0*/  FSETP.GT.AND P0, PT, R8, R11, PT ;  /* 0x0000000b0800720b */ /* 0x010fc80003f04000 */
[----:B------:R-:W-:-:S04]  /*05c0*/  FSEL R11, R8, R11, P0 ;  /* 0x0000000b080b7208 */ /* 0x000fc80000000000 */
[----:B-----5:R-:W-:-:S04]  /*05d0*/  FSETP.GT.AND P0, PT, R10, R11, PT ;  /* 0x0000000b0a00720b */ /* 0x020fc80003f04000 */
[----:B------:R-:W-:-:S04]  /*05e0*/  FSEL R10, R10, R11, P0 ;  /* 0x0000000b0a0a7208 */ /* 0x000fc80000000000 */
[----:B------:R-:W-:-:S04]  /*05f0*/  FSETP.GT.AND P0, PT, R27, R10, PT ;  /* 0x0000000a1b00720b */ /* 0x000fc80003f04000 */
        /* <DEDUP_REMOVED lines=22> */
[----:B------:R-:W-:Y:S01]  /*0760*/  FSEL R4, R22, R17, P0 ;  /* 0x0000001116047208 */ /* 0x000fe20000000000 */
[----:B------:R-:W-:Y:S08]  /*0770*/  BRA.U UP1, `(.L_x_9) ;  /* 0xfffffff901ec7547 */ /* 0x000ff0000b83ffff */
.L_x_8:
[----:B------:R-:W-:Y:S05]  /*0780*/  BRA.U !UP0, `(.L_x_7) ;  /* 0x0000000508387547 */ /* 0x000fea000b800000 */
[----:B------:R-:W-:Y:S02]  /*0790*/  UISETP.GE.U32.AND UP0, UPT, UR4, 0x8, UPT ;  /* 0x000000080400788c */ /* 0x000fe4000bf06070 */
[----:B------:R-:W-:-:S04]  /*07a0*/  ULOP3.LUT UR5, UR7, 0x7, URZ, 0xc0, !UPT ;  /* 0x0000000707057892 */ /* 0x000fc8000f8ec0ff */
[----:B------:R-:W-:-:S03]  /*07b0*/  UISETP.NE.AND UP1, UPT, UR5, URZ, UPT ;  /* 0x000000ff0500728c */ /* 0x000fc6000bf25270 */
[----:B------:R-:W-:Y:S08]  /*07c0*/  BRA.U !UP0, `(.L_x_10) ;  /* 0x0000000108907547 */ /* 0x000ff0000b800000 */
[----:B------:R-:W0:Y:S01]  /*07d0*/  LDC.64 R10, c[0x0][0x380] ;  /* 0x0000e000ff0a7b82 */ /* 0x000e220000000a00 */
[----:B------:R-:W-:-:S04]  /*07e0*/  IMAD R6, R5, UR7, R2 ;  /* 0x0000000705067c24 */ /* 0x000fc8000f8e0202 */
[----:B------:R-:W-:-:S04]  /*07f0*/  IMAD R7, R6, R0, R9 ;  /* 0x0000000006077224 */ /* 0x000fc800078e0209 */
[----:B0-----:R-:W-:-:S05]  /*0800*/  IMAD.WIDE R10, R7, 0x4, R10 ;  /* 0x00000004070a7825 */ /* 0x001fca00078e020a */
[----:B------:R0:W2:Y:S01]  /*0810*/  LDG.E R7, desc[UR8][R10.64] ;  /* 0x000000080a077981 */ /* 0x0000a2000c1e1900 */
[----:B------:R-:W-:-:S05]  /*0820*/  IMAD.WIDE R12, R0, 0x4, R10 ;  /* 0x00000004000c7825 */ /* 0x000fca00078e020a */
[----:B------:R1:W3:Y:S01]  /*0830*/  LDG.E R23, desc[UR8][R12.64] ;  /* 0x000000080c177981 */ /* 0x0002e2000c1e1900 */
[----:B------:R-:W-:-:S05]  /*0840*/  IMAD.WIDE R14, R0, 0x4, R12 ;  /* 0x00000004000e7825 */ /* 0x000fca00078e020c */
[----:B------:R-:W4:Y:S01]  /*0850*/  LDG.E R25, desc[UR8][R14.64] ;  /* 0x000000080e197981 */ /* 0x000f22000c1e1900 */
[----:B------:R-:W-:-:S05]  /*0860*/  IMAD.WIDE R16, R0, 0x4, R14 ;  /* 0x0000000400107825 */ /* 0x000fca00078e020e */
[----:B------:R-:W5:Y:S01]  /*0870*/  LDG.E R27, desc[UR8][R16.64] ;  /* 0x00000008101b7981 */ /* 0x000f62000c1e1900 */
[----:B------:R-:W-:-:S05]  /*0880*/  IMAD.WIDE R18, R0, 0x4, R16 ;  /* 0x0000000400127825 */ /* 0x000fca00078e0210 */
[----:B------:R-:W5:Y:S01]  /*0890*/  LDG.E R29, desc[UR8][R18.64] ;  /* 0x00000008121d7981 */ /* 0x000f62000c1e1900 */
[----:B------:R-:W-:-:S05]  /*08a0*/  IMAD.WIDE R20, R0, 0x4, R18 ;  /* 0x0000000400147825 */ /* 0x000fca00078e0212 */
[----:B------:R-:W5:Y:S01]  /*08b0*/  LDG.E R6, desc[UR8][R20.64] ;  /* 0x0000000814067981 */ /* 0x000f62000c1e1900 */
[----:B0-----:R-:W-:-:S05]  /*08c0*/  IMAD.WIDE R10, R0, 0x4, R20 ;  /* 0x00000004000a7825 */ /* 0x001fca00078e0214 */
[----:B------:R-:W5:Y:S01]  /*08d0*/  LDG.E R8, desc[UR8][R10.64] ;  /* 0x000000080a087981 */ /* 0x000f62000c1e1900 */
[----:B-1----:R-:W-:-:S06]  /*08e0*/  IMAD.WIDE R12, R0, 0x4, R10 ;  /* 0x00000004000c7825 */ /* 0x002fcc00078e020a */
[----:B------:R-:W5:Y:S01]  /*08f0*/  LDG.E R13, desc[UR8][R12.64] ;  /* 0x000000080c0d7981 */ /* 0x000f62000c1e1900 */
[----:B------:R-:W-:Y:S01]  /*0900*/  VIADD R2, R2, 0x8 ;  /* 0x0000000802027836 */ /* 0x000fe20000000000 */
        /* <DEDUP_REMOVED lines=15> */
[----:B------:R-:W-:-:S09]  /*0a00*/  FSEL R4, R13, R4, P0 ;  /* 0x000000040d047208 */ /* 0x000fd20000000000 */
.L_x_10:
        /* <DEDUP_REMOVED lines=9> */
[----:B------:R-:W2:Y:S01]  /*0aa0*/  LDG.E R17, desc[UR8][R6.64] ;  /* 0x0000000806117981 */ /* 0x000ea2000c1e1900 */
[----:B------:R-:W-:-:S05]  /*0ab0*/  IMAD.WIDE R10, R0, 0x4, R6 ;  /* 0x00000004000a7825 */ /* 0x000fca00078e0206 */
[----:B------:R-:W3:Y:S01]  /*0ac0*/  LDG.E R19, desc[UR8][R10.64] ;  /* 0x000000080a137981 */ /* 0x000ee2000c1e1900 */
[----:B------:R-:W-:-:S05]  /*0ad0*/  IMAD.WIDE R12, R0, 0x4, R10 ;  /* 0x00000004000c7825 */ /* 0x000fca00078e020a */
[----:B------:R-:W4:Y:S01]  /*0ae0*/  LDG.E R21, desc[UR8][R12.64] ;  /* 0x000000080c157981 */ /* 0x000f22000c1e1900 */
[----:B------:R-:W-:-:S06]  /*0af0*/  IMAD.WIDE R14, R0, 0x4, R12 ;  /* 0x00000004000e7825 */ /* 0x000fcc00078e020c */
        /* <DEDUP_REMOVED lines=9> */
[----:B------:R-:W-:-:S09]  /*0b90*/  FSEL R4, R15, R4, P0 ;  /* 0x000000040f047208 */ /* 0x000fd20000000000 */
.L_x_11:
[----:B------:R-:W-:Y:S05]  /*0ba0*/  BRA.U !UP1, `(.L_x_7) ;  /* 0x0000000109307547 */ /* 0x000fea000b800000 */
[----:B------:R-:W0:Y:S01]  /*0bb0*/  LDC.64 R10, c[0x0][0x380] ;  /* 0x0000e000ff0a7b82 */ /* 0x000e220000000a00 */
[----:B------:R-:W-:Y:S01]  /*0bc0*/  IMAD R2, R5, UR7, R2 ;  /* 0x0000000705027c24 */ /* 0x000fe2000f8e0202 */
[----:B------:R-:W-:-:S03]  /*0bd0*/  UIADD3 UR4, UPT, UPT, -UR4, URZ, URZ ;  /* 0x000000ff04047290 */ /* 0x000fc6000fffe1ff */
[----:B------:R-:W-:-:S09]  /*0be0*/  IMAD R9, R2, R0, R9 ;  /* 0x0000000002097224 */ /* 0x000fd200078e0209 */
.L_x_12:
[----:B0-----:R-:W-:-:S06]  /*0bf0*/  IMAD.WIDE R6, R9, 0x4, R10 ;  /* 0x0000000409067825 */ /* 0x001fcc00078e020a */
[----:B------:R-:W2:Y:S01]  /*0c00*/  LDG.E R7, desc[UR8][R6.64] ;  /* 0x0000000806077981 */ /* 0x000ea2000c1e1900 */
[----:B------:R-:W-:Y:S01]  /*0c10*/  UIADD3 UR4, UPT, UPT, UR4, 0x1, URZ ;  /* 0x0000000104047890 */ /* 0x000fe2000fffe0ff */
[----:B------:R-:W-:-:S03]  /*0c20*/  IMAD.IADD R9, R9, 0x1, R0 ;  /* 0x0000000109097824 */ /* 0x000fc600078e0200 */
[----:B------:R-:W-:Y:S01]  /*0c30*/  UISETP.NE.AND UP0, UPT, UR4, URZ, UPT ;  /* 0x000000ff0400728c */ /* 0x000fe2000bf05270 */
[----:B--2---:R-:W-:-:S04]  /*0c40*/  FSETP.GT.AND P0, PT, R7, R4, PT ;  /* 0x000000040700720b */ /* 0x004fc80003f04000 */
[----:B------:R-:W-:-:S04]  /*0c50*/  FSEL R4, R7, R4, P0 ;  /* 0x0000000407047208 */ /* 0x000fc80000000000 */
[----:B------:R-:W-:Y:S05]  /*0c60*/  BRA.U UP0, `(.L_x_12) ;  /* 0xfffffffd00e07547 */ /* 0x000fea000b83ffff */
.L_x_7:
[----:B------:R-:W0:Y:S02]  /*0c70*/  LDC.64 R6, c[0x0][0x388] ;  /* 0x0000e200ff067b82 */ /* 0x000e240000000a00 */
[----:B0-----:R-:W-:-:S05]  /*0c80*/  IMAD.WIDE R2, R3, 0x4, R6 ;  /* 0x0000000403027825 */ /* 0x001fca00078e0206 */
[----:B------:R-:W-:Y:S01]  /*0c90*/  STG.E desc[UR8][R2.64], R4 ;  /* 0x0000000402007986 */ /* 0x000fe2000c101908 */
[----:B------:R-:W-:Y:S05]  /*0ca0*/  EXIT ;  /* 0x000000000000794d */ /* 0x000fea0003800000 */
.L_x_13:
        /* <DEDUP_REMOVED lines=13> */
.L_x_15:


//--------------------- .nv.shared.reserved.0     --------------------------
	.section	.nv.shared.reserved.0,"aw",@nobits
	.weak		__nv_reservedSMEM_offset_0_alias
	.size		__nv_reservedSMEM_offset_0_alias, 0, 64
	.other		__nv_reservedSMEM_offset_0_alias,@"STO_CUDA_RESERVED_SHARED STV_DEFAULT"
__nv_reservedSMEM_offset_0_alias:
	.zero		0
	.zero		64


//--------------------- .nv.constant0.sum_axis    --------------------------
	.section	.nv.constant0.sum_axis,"a",@progbits
	.sectionflags	@""
	.align	4
.nv.constant0.sum_axis:
	.zero		924


//--------------------- .nv.constant0.max_along_dim --------------------------
	.section	.nv.constant0.max_along_dim,"a",@progbits
	.sectionflags	@""
	.align	4
.nv.constant0.max_along_dim:
	.zero		924


//--------------------- SYMBOLS --------------------------

	.type		.nv.reservedSmem.offset0,@object
	.size		.nv.reservedSmem.offset0,0x4
